//
// Generated by NVIDIA NVVM Compiler
//
// Compiler Build ID: CL-36424714
// Cuda compilation tools, release 13.0, V13.0.88
// Based on NVVM 20.0.0
//

.version 9.0
.target sm_100
.address_size 64


.func  (.param .b64 func_retval0) _Z26carryChain_solve_nodeLayerilll(
	.param .b32 _Z26carryChain_solve_nodeLayerilll_param_0,
	.param .b64 _Z26carryChain_solve_nodeLayerilll_param_1,
	.param .b64 _Z26carryChain_solve_nodeLayerilll_param_2,
	.param .b64 _Z26carryChain_solve_nodeLayerilll_param_3
)
{
	.reg .pred 	%p<4>;
	.reg .b32 	%r<5>;
	.reg .b64 	%rd<29>;

	ld.param.u32 	%r1, [_Z26carryChain_solve_nodeLayerilll_param_0];
	ld.param.u64 	%rd8, [_Z26carryChain_solve_nodeLayerilll_param_1];
	ld.param.u64 	%rd9, [_Z26carryChain_solve_nodeLayerilll_param_2];
	ld.param.u64 	%rd10, [_Z26carryChain_solve_nodeLayerilll_param_3];
	mov.b32 	%r2, -1;
	shl.b32 	%r3, %r2, %r1;
	not.b32 	%r4, %r3;
	cvt.u64.u32 	%rd1, %r4;
	setp.eq.s64 	%p1, %rd9, %rd1;
	mov.b64 	%rd28, 1;
	@%p1 bra 	$L__BB0_4;
	or.b64  	%rd13, %rd9, %rd8;
	or.b64  	%rd14, %rd13, %rd10;
	not.b64 	%rd15, %rd14;
	and.b64  	%rd26, %rd15, %rd1;
	setp.eq.s64 	%p2, %rd26, 0;
	mov.b64 	%rd28, 0;
	@%p2 bra 	$L__BB0_4;
	mov.b64 	%rd28, 0;
$L__BB0_3:
	neg.s64 	%rd17, %rd26;
	and.b64  	%rd18, %rd26, %rd17;
	or.b64  	%rd19, %rd18, %rd8;
	shr.s64 	%rd20, %rd19, 1;
	or.b64  	%rd21, %rd18, %rd9;
	or.b64  	%rd22, %rd18, %rd10;
	shl.b64 	%rd23, %rd22, 1;
	{ // callseq 0, 0
	.param .b32 param0;
	st.param.b32 	[param0], %r1;
	.param .b64 param1;
	st.param.b64 	[param1], %rd20;
	.param .b64 param2;
	st.param.b64 	[param2], %rd21;
	.param .b64 param3;
	st.param.b64 	[param3], %rd23;
	.param .b64 retval0;
	call.uni (retval0), 
	_Z26carryChain_solve_nodeLayerilll, 
	(
	param0, 
	param1, 
	param2, 
	param3
	);
	ld.param.b64 	%rd24, [retval0];
	} // callseq 0
	add.s64 	%rd28, %rd24, %rd28;
	xor.b64  	%rd6, %rd18, %rd26;
	setp.ne.s64 	%p3, %rd18, %rd26;
	mov.u64 	%rd26, %rd6;
	@%p3 bra 	$L__BB0_3;
$L__BB0_4:
	st.param.b64 	[func_retval0], %rd28;
	ret;

}
	// .globl	_Z13dim_nodeLayeriPlS_i
.visible .entry _Z13dim_nodeLayeriPlS_i(
	.param .u32 _Z13dim_nodeLayeriPlS_i_param_0,
	.param .u64 .ptr .align 1 _Z13dim_nodeLayeriPlS_i_param_1,
	.param .u64 .ptr .align 1 _Z13dim_nodeLayeriPlS_i_param_2,
	.param .u32 _Z13dim_nodeLayeriPlS_i_param_3
)
{
	.reg .pred 	%p<2>;
	.reg .b32 	%r<8>;
	.reg .b64 	%rd<14>;

	ld.param.u32 	%r2, [_Z13dim_nodeLayeriPlS_i_param_0];
	ld.param.u64 	%rd1, [_Z13dim_nodeLayeriPlS_i_param_1];
	ld.param.u64 	%rd2, [_Z13dim_nodeLayeriPlS_i_param_2];
	ld.param.u32 	%r3, [_Z13dim_nodeLayeriPlS_i_param_3];
	mov.u32 	%r4, %ntid.x;
	mov.u32 	%r5, %ctaid.x;
	mov.u32 	%r6, %tid.x;
	mad.lo.s32 	%r1, %r4, %r5, %r6;
	setp.ge.s32 	%p1, %r1, %r3;
	@%p1 bra 	$L__BB1_2;
	cvta.to.global.u64 	%rd3, %rd1;
	cvta.to.global.u64 	%rd4, %rd2;
	mul.lo.s32 	%r7, %r1, 3;
	mul.wide.s32 	%rd5, %r7, 8;
	add.s64 	%rd6, %rd3, %rd5;
	ld.global.u64 	%rd7, [%rd6];
	ld.global.u64 	%rd8, [%rd6+8];
	ld.global.u64 	%rd9, [%rd6+16];
	{ // callseq 1, 0
	.param .b32 param0;
	st.param.b32 	[param0], %r2;
	.param .b64 param1;
	st.param.b64 	[param1], %rd7;
	.param .b64 param2;
	st.param.b64 	[param2], %rd8;
	.param .b64 param3;
	st.param.b64 	[param3], %rd9;
	.param .b64 retval0;
	call.uni (retval0), 
	_Z26carryChain_solve_nodeLayerilll, 
	(
	param0, 
	param1, 
	param2, 
	param3
	);
	ld.param.b64 	%rd10, [retval0];
	} // callseq 1
	mul.wide.s32 	%rd12, %r1, 8;
	add.s64 	%rd13, %rd4, %rd12;
	st.global.u64 	[%rd13], %rd10;
$L__BB1_2:
	ret;

}


// ===== COMPILED SASS (sm_100) =====

	.target	sm_100

	.elftype	@"ET_EXEC"


//--------------------- .note.nv.tkinfo           --------------------------
	.section	.note.nv.tkinfo,"",@"SHT_NOTE"
	.sectionflags	@"SHF_NOTE_NV_TKINFO"
	.tkinfo
        /*0018*/ 	.word	0x00000002
        /*0030*/ 	.string	""
        /*0030*/ 	.string	"ptxas"
        /*0030*/ 	.string	"Cuda compilation tools, release 13.0, V13.0.88"
        /*0030*/ 	.string	"Build cuda_13.0.r13.0/compiler.36424714_0"
        /*0030*/ 	.string	"-arch sm_100 -m 64 "



//--------------------- .note.nv.cuinfo           --------------------------
	.section	.note.nv.cuinfo,"",@"SHT_NOTE"
	.sectionflags	@"SHF_NOTE_NV_CUINFO"
        /*0018*/ 	.short	0x0002
        /*001a*/ 	.short	0x0064
        /*001c*/ 	.short	0x0082
	.zero		2


//--------------------- .nv.info                  --------------------------
	.section	.nv.info,"",@"SHT_CUDA_INFO"
	.align	4


	//----- nvinfo : EIATTR_REGCOUNT
	.align		4
        /*0000*/ 	.byte	0x04, 0x2f
        /*0002*/ 	.short	(.L_1 - .L_0)
	.align		4
.L_0:
        /*0004*/ 	.word	index@(_Z13dim_nodeLayeriPlS_i)
        /*0008*/ 	.word	0x00000028


	//----- nvinfo : EIATTR_FRAME_SIZE
	.align		4
.L_1:
        /*000c*/ 	.byte	0x04, 0x11
        /*000e*/ 	.short	(.L_3 - .L_2)
	.align		4
.L_2:
        /*0010*/ 	.word	index@($_Z13dim_nodeLayeriPlS_i$_Z26carryChain_solve_nodeLayerilll)
        /*0014*/ 	.word	0x00000000


	//----- nvinfo : EIATTR_FRAME_SIZE
	.align		4
.L_3:
        /*0018*/ 	.byte	0x04, 0x11
        /*001a*/ 	.short	(.L_5 - .L_4)
	.align		4
.L_4:
        /*001c*/ 	.word	index@(_Z13dim_nodeLayeriPlS_i)
        /*0020*/ 	.word	0x00000000


	//----- nvinfo : EIATTR_MIN_STACK_SIZE
	.align		4
.L_5:
        /*0024*/ 	.byte	0x04, 0x12
        /*0026*/ 	.short	(.L_7 - .L_6)
	.align		4
.L_6:
        /*0028*/ 	.word	index@(_Z13dim_nodeLayeriPlS_i)
        /*002c*/ 	.word	0x00000000
.L_7:


//--------------------- .nv.compat                --------------------------
	.section	.nv.compat,"",@"SHT_CUDA_COMPAT_INFO"
	.align	4
        /*0000*/ 	.byte	0x02, 0x09, 0x00, 0x00, 0x02, 0x02, 0x01, 0x00, 0x02, 0x05, 0x05, 0x00, 0x03, 0x07, 0x01, 0x01
        /*0010*/ 	.byte	0x02, 0x03, 0x00, 0x00, 0x02, 0x06, 0x01, 0x00, 0x04, 0x0b, 0x08, 0x00, 0x09, 0x00, 0x00, 0x00
        /*0020*/ 	.byte	0x00, 0x00, 0x00, 0x00


//--------------------- .nv.info._Z13dim_nodeLayeriPlS_i --------------------------
	.section	.nv.info._Z13dim_nodeLayeriPlS_i,"",@"SHT_CUDA_INFO"
	.sectionflags	@""
	.align	4


	//----- nvinfo : EIATTR_CUDA_API_VERSION
	.align		4
        /*0000*/ 	.byte	0x04, 0x37
        /*0002*/ 	.short	(.L_9 - .L_8)
.L_8:
        /*0004*/ 	.word	0x00000082


	//----- nvinfo : EIATTR_KPARAM_INFO
	.align		4
.L_9:
        /*0008*/ 	.byte	0x04, 0x17
        /*000a*/ 	.short	(.L_11 - .L_10)
.L_10:
        /*000c*/ 	.word	0x00000000
        /*0010*/ 	.short	0x0003
        /*0012*/ 	.short	0x0018
        /*0014*/ 	.byte	0x00, 0xf0, 0x11, 0x00


	//----- nvinfo : EIATTR_KPARAM_INFO
	.align		4
.L_11:
        /*0018*/ 	.byte	0x04, 0x17
        /*001a*/ 	.short	(.L_13 - .L_12)
.L_12:
        /*001c*/ 	.word	0x00000000
        /*0020*/ 	.short	0x0002
        /*0022*/ 	.short	0x0010
        /*0024*/ 	.byte	0x00, 0xf5, 0x21, 0x00


	//----- nvinfo : EIATTR_KPARAM_INFO
	.align		4
.L_13:
        /*0028*/ 	.byte	0x04, 0x17
        /*002a*/ 	.short	(.L_15 - .L_14)
.L_14:
        /*002c*/ 	.word	0x00000000
        /*0030*/ 	.short	0x0001
        /*0032*/ 	.short	0x0008
        /*0034*/ 	.byte	0x00, 0xf5, 0x21, 0x00


	//----- nvinfo : EIATTR_KPARAM_INFO
	.align		4
.L_15:
        /*0038*/ 	.byte	0x04, 0x17
        /*003a*/ 	.short	(.L_17 - .L_16)
.L_16:
        /*003c*/ 	.word	0x00000000
        /*0040*/ 	.short	0x0000
        /*0042*/ 	.short	0x0000
        /*0044*/ 	.byte	0x00, 0xf0, 0x11, 0x00


	//----- nvinfo : EIATTR_SPARSE_MMA_MASK
	.align		4
.L_17:
        /*0048*/ 	.byte	0x03, 0x50
        /*004a*/ 	.short	0x0000


	//----- nvinfo : EIATTR_MAXREG_COUNT
	.align		4
        /*004c*/ 	.byte	0x03, 0x1b
        /*004e*/ 	.short	0x00ff


	//----- nvinfo : EIATTR_MERCURY_ISA_VERSION
	.align		4
        /*0050*/ 	.byte	0x03, 0x5f
        /*0052*/ 	.short	0x0101


	//----- nvinfo : EIATTR_VRC_CTA_INIT_COUNT
	.align		4
        /*0054*/ 	.byte	0x02, 0x4a
	.zero		1
	.zero		1


	//----- nvinfo : EIATTR_EXIT_INSTR_OFFSETS
	.align		4
        /*0058*/ 	.byte	0x04, 0x1c
        /*005a*/ 	.short	(.L_19 - .L_18)


	//   ....[0]....
.L_18:
        /*005c*/ 	.word	0x00000070


	//   ....[1]....
        /*0060*/ 	.word	0x00000170


	//----- nvinfo : EIATTR_CRS_STACK_SIZE
	.align		4
.L_19:
        /*0064*/ 	.byte	0x04, 0x1e
        /*0066*/ 	.short	(.L_21 - .L_20)
.L_20:
        /*0068*/ 	.word	0x00000000


	//----- nvinfo : EIATTR_CBANK_PARAM_SIZE
	.align		4
.L_21:
        /*006c*/ 	.byte	0x03, 0x19
        /*006e*/ 	.short	0x001c


	//----- nvinfo : EIATTR_PARAM_CBANK
	.align		4
        /*0070*/ 	.byte	0x04, 0x0a
        /*0072*/ 	.short	(.L_23 - .L_22)
	.align		4
.L_22:
        /*0074*/ 	.word	index@(.nv.constant0._Z13dim_nodeLayeriPlS_i)
        /*0078*/ 	.short	0x0380
        /*007a*/ 	.short	0x001c


	//----- nvinfo : EIATTR_SW_WAR
	.align		4
.L_23:
        /*007c*/ 	.byte	0x04, 0x36
        /*007e*/ 	.short	(.L_25 - .L_24)
.L_24:
        /*0080*/ 	.word	0x00000008
.L_25:


//--------------------- .nv.callgraph             --------------------------
	.section	.nv.callgraph,"",@"SHT_CUDA_CALLGRAPH"
	.align	4
	.sectionentsize	8
	.align		4
        /*0000*/ 	.word	0x00000000
	.align		4
        /*0004*/ 	.word	0xffffffff
	.align		4
        /*0008*/ 	.word	0x00000000
	.align		4
        /*000c*/ 	.word	0xfffffffe
	.align		4
        /*0010*/ 	.word	0x00000000
	.align		4
        /*0014*/ 	.word	0xfffffffd
	.align		4
        /*0018*/ 	.word	0x00000000
	.align		4
        /*001c*/ 	.word	0xfffffffc


//--------------------- .text._Z13dim_nodeLayeriPlS_i --------------------------
	.section	.text._Z13dim_nodeLayeriPlS_i,"ax",@progbits
	.align	128
        .global         _Z13dim_nodeLayeriPlS_i
        .type           _Z13dim_nodeLayeriPlS_i,@function
        .size           _Z13dim_nodeLayeriPlS_i,(.L_x_4 - _Z13dim_nodeLayeriPlS_i)
        .other          _Z13dim_nodeLayeriPlS_i,@"STO_CUDA_ENTRY STV_DEFAULT"
_Z13dim_nodeLayeriPlS_i:
.text._Z13dim_nodeLayeriPlS_i:
[----:B------:R-:W0:Y:S01]  /*0000*/  LDC R1, c[0x0][0x37c] ;  /* 0x0000df00ff017b82 */ /* 0x000e220000000800 */
[----:B------:R-:W1:Y:S01]  /*0010*/  S2R R2, SR_CTAID.X ;  /* 0x0000000000027919 */ /* 0x000e620000002500 */
[----:B------:R-:W1:Y:S01]  /*0020*/  LDCU UR4, c[0x0][0x360] ;  /* 0x00006c00ff0477ac */ /* 0x000e620008000800 */
[----:B------:R-:W1:Y:S01]  /*0030*/  S2R R3, SR_TID.X ;  /* 0x0000000000037919 */ /* 0x000e620000002100 */
[----:B------:R-:W2:Y:S01]  /*0040*/  LDCU UR5, c[0x0][0x398] ;  /* 0x00007300ff0577ac */ /* 0x000ea20008000800 */
[----:B-1----:R-:W-:-:S05]  /*0050*/  IMAD R2, R2, UR4, R3 ;  /* 0x0000000402027c24 */ /* 0x002fca000f8e0203 */
[----:B--2---:R-:W-:-:S13]  /*0060*/  ISETP.GE.AND P0, PT, R2, UR5, PT ;  /* 0x0000000502007c0c */ /* 0x004fda000bf06270 */
[----:B0-----:R-:W-:Y:S05]  /*0070*/  @P0 EXIT ;  /* 0x000000000000094d */ /* 0x001fea0003800000 */
[----:B------:R-:W0:Y:S01]  /*0080*/  LDC.64 R12, c[0x0][0x388] ;  /* 0x0000e200ff0c7b82 */ /* 0x000e220000000a00 */
[----:B------:R-:W1:Y:S01]  /*0090*/  LDCU.64 UR36, c[0x0][0x358] ;  /* 0x00006b00ff2477ac */ /* 0x000e620008000a00 */
[----:B------:R-:W-:-:S04]  /*00a0*/  IMAD R3, R2, 0x3, RZ ;  /* 0x0000000302037824 */ /* 0x000fc800078e02ff */
[----:B0-----:R-:W-:-:S05]  /*00b0*/  IMAD.WIDE R12, R3, 0x8, R12 ;  /* 0x00000008030c7825 */ /* 0x001fca00078e020c */
[----:B-1----:R0:W5:Y:S04]  /*00c0*/  LDG.E.64 R6, desc[UR36][R12.64] ;  /* 0x000000240c067981 */ /* 0x002168000c1e1b00 */
[----:B------:R0:W5:Y:S04]  /*00d0*/  LDG.E.64 R8, desc[UR36][R12.64+0x8] ;  /* 0x000008240c087981 */ /* 0x000168000c1e1b00 */
[----:B------:R0:W5:Y:S01]  /*00e0*/  LDG.E.64 R10, desc[UR36][R12.64+0x10] ;  /* 0x000010240c0a7981 */ /* 0x000162000c1e1b00 */
[----:B------:R-:W1:Y:S01]  /*00f0*/  LDCU UR4, c[0x0][0x380] ;  /* 0x00007000ff0477ac */ /* 0x000e620008000800 */
[----:B------:R-:W-:Y:S01]  /*0100*/  MOV R20, 0x140 ;  /* 0x0000014000147802 */ /* 0x000fe20000000f00 */
[----:B------:R-:W-:-:S02]  /*0110*/  IMAD.MOV.U32 R21, RZ, RZ, 0x0 ;  /* 0x00000000ff157424 */ /* 0x000fc400078e00ff */
[----:B01----:R-:W-:-:S07]  /*0120*/  IMAD.U32 R4, RZ, RZ, UR4 ;  /* 0x00000004ff047e24 */ /* 0x003fce000f8e00ff */
[----:B-----5:R-:W-:Y:S05]  /*0130*/  CALL.REL.NOINC `($_Z13dim_nodeLayeriPlS_i$_Z26carryChain_solve_nodeLayerilll) ;  /* 0x0000000000107944 */ /* 0x020fea0003c00000 */
[----:B------:R-:W0:Y:S02]  /*0140*/  LDC.64 R6, c[0x0][0x390] ;  /* 0x0000e400ff067b82 */ /* 0x000e240000000a00 */
[----:B0-----:R-:W-:-:S05]  /*0150*/  IMAD.WIDE R2, R2, 0x8, R6 ;  /* 0x0000000802027825 */ /* 0x001fca00078e0206 */
[----:B------:R-:W-:Y:S01]  /*0160*/  STG.E.64 desc[UR36][R2.64], R4 ;  /* 0x0000000402007986 */ /* 0x000fe2000c101b24 */
[----:B------:R-:W-:Y:S05]  /*0170*/  EXIT ;  /* 0x000000000000794d */ /* 0x000fea0003800000 */
        .type           $_Z13dim_nodeLayeriPlS_i$_Z26carryChain_solve_nodeLayerilll,@function
        .size           $_Z13dim_nodeLayeriPlS_i$_Z26carryChain_solve_nodeLayerilll,(.L_x_4 - $_Z13dim_nodeLayeriPlS_i$_Z26carryChain_solve_nodeLayerilll)
$_Z13dim_nodeLayeriPlS_i$_Z26carryChain_solve_nodeLayerilll:
[----:B------:R-:W-:-:S05]  /*0180*/  VIADD R1, R1, 0xffffffc0 ;  /* 0xffffffc001017836 */ /* 0x000fca0000000000 */
[----:B------:R-:W-:Y:S04]  /*0190*/  STL [R1+0x3c], R37 ;  /* 0x00003c2501007387 */ /* 0x000fe80000100800 */
[----:B------:R-:W-:Y:S04]  /*01a0*/  STL [R1+0x38], R31 ;  /* 0x0000381f01007387 */ /* 0x000fe80000100800 */
[----:B------:R-:W-:Y:S04]  /*01b0*/  STL [R1+0x34], R29 ;  /* 0x0000341d01007387 */ /* 0x000fe80000100800 */
[----:B------:R0:W-:Y:S04]  /*01c0*/  STL [R1+0x30], R27 ;  /* 0x0000301b01007387 */ /* 0x0001e80000100800 */
[----:B------:R1:W-:Y:S04]  /*01d0*/  STL [R1+0x2c], R26 ;  /* 0x00002c1a01007387 */ /* 0x0003e80000100800 */
[----:B------:R2:W-:Y:S01]  /*01e0*/  STL [R1+0x28], R25 ;  /* 0x0000281901007387 */ /* 0x0005e20000100800 */
[----:B0-----:R-:W-:-:S03]  /*01f0*/  IMAD.MOV.U32 R27, RZ, RZ, R6 ;  /* 0x000000ffff1b7224 */ /* 0x001fc600078e0006 */
[----:B------:R-:W-:Y:S01]  /*0200*/  STL [R1+0x24], R24 ;  /* 0x0000241801007387 */ /* 0x000fe20000100800 */
[----:B-1----:R-:W0:Y:S05]  /*0210*/  BMOV.32.CLEAR R26, B6 ;  /* 0x00000000061a7355 */ /* 0x002e2a0000100000 */
[----:B------:R1:W-:Y:S01]  /*0220*/  STL [R1+0x20], R23 ;  /* 0x0000201701007387 */ /* 0x0003e20000100800 */
[----:B--2---:R-:W-:-:S03]  /*0230*/  IMAD.MOV.U32 R25, RZ, RZ, R7 ;  /* 0x000000ffff197224 */ /* 0x004fc600078e0007 */
[----:B------:R2:W-:Y:S04]  /*0240*/  STL [R1+0x1c], R22 ;  /* 0x00001c1601007387 */ /* 0x0005e80000100800 */
[----:B------:R-:W-:Y:S01]  /*0250*/  STL [R1+0x18], R21 ;  /* 0x0000181501007387 */ /* 0x000fe20000100800 */
[----:B-1----:R-:W-:-:S03]  /*0260*/  IMAD.MOV.U32 R23, RZ, RZ, R9 ;  /* 0x000000ffff177224 */ /* 0x002fc600078e0009 */
[----:B------:R-:W-:Y:S01]  /*0270*/  STL [R1+0x14], R20 ;  /* 0x0000141401007387 */ /* 0x000fe20000100800 */
[----:B--2---:R-:W-:-:S03]  /*0280*/  IMAD.MOV.U32 R22, RZ, RZ, R4 ;  /* 0x000000ffff167224 */ /* 0x004fc600078e0004 */
[----:B------:R1:W-:Y:S04]  /*0290*/  STL [R1+0x10], R19 ;  /* 0x0000101301007387 */ /* 0x0003e80000100800 */
[----:B------:R2:W-:Y:S04]  /*02a0*/  STL [R1+0xc], R18 ;  /* 0x00000c1201007387 */ /* 0x0005e80000100800 */
[----:B------:R3:W-:Y:S01]  /*02b0*/  STL [R1+0x8], R17 ;  /* 0x0000081101007387 */ /* 0x0007e20000100800 */
[----:B-1----:R-:W-:-:S03]  /*02c0*/  IMAD.MOV.U32 R19, RZ, RZ, R10 ;  /* 0x000000ffff137224 */ /* 0x002fc600078e000a */
[----:B------:R1:W-:Y:S01]  /*02d0*/  STL [R1+0x4], R16 ;  /* 0x0000041001007387 */ /* 0x0003e20000100800 */
[----:B--2---:R-:W-:-:S03]  /*02e0*/  IMAD.MOV.U32 R18, RZ, RZ, R8 ;  /* 0x000000ffff127224 */ /* 0x004fc600078e0008 */
[----:B------:R1:W-:Y:S01]  /*02f0*/  STL [R1], R2 ;  /* 0x0000000201007387 */ /* 0x0003e20000100800 */
[----:B---3--:R-:W-:Y:S02]  /*0300*/  IMAD.MOV.U32 R17, RZ, RZ, R11 ;  /* 0x000000ffff117224 */ /* 0x008fe400078e000b */
[----:B------:R-:W-:Y:S01]  /*0310*/  IMAD.MOV.U32 R3, RZ, RZ, -0x1 ;  /* 0xffffffffff037424 */ /* 0x000fe200078e00ff */
[----:B------:R-:W-:Y:S01]  /*0320*/  BSSY.RECONVERGENT B6, `(.L_x_0) ;  /* 0x000002b000067945 */ /* 0x000fe20003800200 */
[----:B------:R-:W-:Y:S02]  /*0330*/  IMAD.MOV.U32 R29, RZ, RZ, 0x1 ;  /* 0x00000001ff1d7424 */ /* 0x000fe400078e00ff */
[----:B------:R-:W-:Y:S01]  /*0340*/  IMAD.MOV.U32 R24, RZ, RZ, RZ ;  /* 0x000000ffff187224 */ /* 0x000fe200078e00ff */
[----:B------:R-:W-:-:S04]  /*0350*/  SHF.L.U32 R0, R3, R22, RZ ;  /* 0x0000001603007219 */ /* 0x000fc800000006ff */
[----:B------:R-:W-:-:S04]  /*0360*/  LOP3.LUT R0, RZ, R0, RZ, 0x33, !PT ;  /* 0x00000000ff007212 */ /* 0x000fc800078e33ff */
[----:B------:R-:W-:-:S04]  /*0370*/  ISETP.NE.U32.AND P0, PT, R18, R0, PT ;  /* 0x000000001200720c */ /* 0x000fc80003f05070 */
[----:B------:R-:W-:-:S13]  /*0380*/  ISETP.NE.AND.EX P0, PT, R23, RZ, PT, P0 ;  /* 0x000000ff1700720c */ /* 0x000fda0003f05300 */
[----:B01----:R-:W-:Y:S05]  /*0390*/  @!P0 BRA `(.L_x_1) ;  /* 0x00000000008c8947 */ /* 0x003fea0003800000 */
[----:B------:R-:W-:Y:S01]  /*03a0*/  LOP3.LUT R37, R19, R18, R27, 0xfe, !PT ;  /* 0x0000001213257212 */ /* 0x000fe200078efe1b */
[----:B------:R-:W-:Y:S02]  /*03b0*/  HFMA2 R29, -RZ, RZ, 0, 0 ;  /* 0x00000000ff1d7431 */ /* 0x000fe400000001ff */
[----:B------:R-:W-:Y:S01]  /*03c0*/  IMAD.MOV.U32 R24, RZ, RZ, RZ ;  /* 0x000000ffff187224 */ /* 0x000fe200078e00ff */
[----:B------:R-:W-:-:S04]  /*03d0*/  LOP3.LUT R37, R37, R0, RZ, 0xc, !PT ;  /* 0x0000000025257212 */ /* 0x000fc800078e0cff */
[----:B------:R-:W-:-:S04]  /*03e0*/  ISETP.NE.U32.AND P0, PT, R37, RZ, PT ;  /* 0x000000ff2500720c */ /* 0x000fc80003f05070 */
[----:B------:R-:W-:-:S13]  /*03f0*/  ISETP.NE.AND.EX P0, PT, RZ, RZ, PT, P0 ;  /* 0x000000ffff00720c */ /* 0x000fda0003f05300 */
[----:B------:R-:W-:Y:S05]  /*0400*/  @!P0 BRA `(.L_x_1) ;  /* 0x0000000000708947 */ /* 0x000fea0003800000 */
[----:B------:R-:W-:Y:S02]  /*0410*/  IMAD.MOV.U32 R31, RZ, RZ, RZ ;  /* 0x000000ffff1f7224 */ /* 0x000fe400078e00ff */
[----:B------:R-:W-:Y:S02]  /*0420*/  IMAD.MOV.U32 R29, RZ, RZ, RZ ;  /* 0x000000ffff1d7224 */ /* 0x000fe400078e00ff */
[----:B------:R-:W-:-:S07]  /*0430*/  IMAD.MOV.U32 R24, RZ, RZ, RZ ;  /* 0x000000ffff187224 */ /* 0x000fce00078e00ff */
.L_x_2:
[----:B------:R-:W-:Y:S01]  /*0440*/  IADD3 R16, P0, PT, RZ, -R37, RZ ;  /* 0x80000025ff107210 */ /* 0x000fe20007f1e0ff */
[----:B------:R-:W-:Y:S01]  /*0450*/  IMAD.MOV.U32 R4, RZ, RZ, R22 ;  /* 0x000000ffff047224 */ /* 0x000fe200078e0016 */
[----:B------:R-:W-:Y:S01]  /*0460*/  MOV R20, 0x560 ;  /* 0x0000056000147802 */ /* 0x000fe20000000f00 */
[----:B------:R-:W-:Y:S01]  /*0470*/  IMAD.MOV.U32 R21, RZ, RZ, 0x0 ;  /* 0x00000000ff157424 */ /* 0x000fe200078e00ff */
[----:B------:R-:W-:Y:S01]  /*0480*/  LOP3.LUT R16, R37, R16, RZ, 0xc0, !PT ;  /* 0x0000001025107212 */ /* 0x000fe200078ec0ff */
[----:B------:R-:W-:-:S03]  /*0490*/  IMAD.X R2, RZ, RZ, ~R31, P0 ;  /* 0x000000ffff027224 */ /* 0x000fc600000e0e1f */
[C---:B------:R-:W-:Y:S02]  /*04a0*/  LOP3.LUT R10, R16.reuse, R19, RZ, 0xfc, !PT ;  /* 0x00000013100a7212 */ /* 0x040fe400078efcff */
[----:B------:R-:W-:Y:S02]  /*04b0*/  LOP3.LUT R2, R31, R2, RZ, 0xc0, !PT ;  /* 0x000000021f027212 */ /* 0x000fe400078ec0ff */
[----:B------:R-:W-:Y:S02]  /*04c0*/  LOP3.LUT R6, R16, R27, RZ, 0xfc, !PT ;  /* 0x0000001b10067212 */ /* 0x000fe400078efcff */
[C---:B------:R-:W-:Y:S02]  /*04d0*/  LOP3.LUT R11, R2.reuse, R17, RZ, 0xfc, !PT ;  /* 0x00000011020b7212 */ /* 0x040fe400078efcff */
[----:B------:R-:W-:Y:S02]  /*04e0*/  LOP3.LUT R7, R2, R25, RZ, 0xfc, !PT ;  /* 0x0000001902077212 */ /* 0x000fe400078efcff */
[----:B------:R-:W-:-:S02]  /*04f0*/  SHF.L.U64.HI R11, R10, 0x1, R11 ;  /* 0x000000010a0b7819 */ /* 0x000fc4000001020b */
[--C-:B------:R-:W-:Y:S02]  /*0500*/  SHF.R.S64 R6, R6, 0x1, R7.reuse ;  /* 0x0000000106067819 */ /* 0x100fe40000001007 */
[----:B------:R-:W-:Y:S02]  /*0510*/  LOP3.LUT R8, R16, R18, RZ, 0xfc, !PT ;  /* 0x0000001210087212 */ /* 0x000fe400078efcff */
[----:B------:R-:W-:Y:S02]  /*0520*/  SHF.L.U32 R10, R10, 0x1, RZ ;  /* 0x000000010a0a7819 */ /* 0x000fe400000006ff */
[----:B------:R-:W-:Y:S02]  /*0530*/  LOP3.LUT R9, R2, R23, RZ, 0xfc, !PT ;  /* 0x0000001702097212 */ /* 0x000fe400078efcff */
[----:B------:R-:W-:-:S07]  /*0540*/  SHF.R.S32.HI R7, RZ, 0x1, R7 ;  /* 0x00000001ff077819 */ /* 0x000fce0000011407 */
[----:B------:R-:W-:Y:S05]  /*0550*/  CALL.REL.NOINC `($_Z13dim_nodeLayeriPlS_i$_Z26carryChain_solve_nodeLayerilll) ;  /* 0xfffffffc00087944 */ /* 0x000fea0003c3ffff */
[----:B------:R-:W-:Y:S02]  /*0560*/  ISETP.NE.U32.AND P0, PT, R16, R37, PT ;  /* 0x000000251000720c */ /* 0x000fe40003f05070 */
[----:B------:R-:W-:Y:S02]  /*0570*/  IADD3 R29, P1, PT, R4, R29, RZ ;  /* 0x0000001d041d7210 */ /* 0x000fe40007f3e0ff */
[----:B------:R-:W-:Y:S02]  /*0580*/  ISETP.NE.AND.EX P0, PT, R2, R31, PT, P0 ;  /* 0x0000001f0200720c */ /* 0x000fe40003f05300 */
[----:B------:R-:W-:Y:S01]  /*0590*/  LOP3.LUT R37, R16, R37, RZ, 0x3c, !PT ;  /* 0x0000002510257212 */ /* 0x000fe200078e3cff */
[----:B------:R-:W-:Y:S01]  /*05a0*/  IMAD.X R24, R5, 0x1, R24, P1 ;  /* 0x0000000105187824 */ /* 0x000fe200008e0618 */
[----:B------:R-:W-:-:S09]  /*05b0*/  LOP3.LUT R31, R2, R31, RZ, 0x3c, !PT ;  /* 0x0000001f021f7212 */ /* 0x000fd200078e3cff */
[----:B------:R-:W-:Y:S05]  /*05c0*/  @P0 BRA `(.L_x_2) ;  /* 0xfffffffc009c0947 */ /* 0x000fea000383ffff */
.L_x_1:
[----:B------:R-:W-:Y:S05]  /*05d0*/  BSYNC.RECONVERGENT B6 ;  /* 0x0000000000067941 */ /* 0x000fea0003800200 */
.L_x_0:
[----:B------:R-:W2:Y:S01]  /*05e0*/  LDL R20, [R1+0x14] ;  /* 0x0000140001147983 */ /* 0x000ea20000100800 */
[----:B------:R0:W-:Y:S05]  /*05f0*/  BMOV.32 B6, R26 ;  /* 0x0000001a06007356 */ /* 0x0001ea0000000000 */
[----:B------:R-:W2:Y:S01]  /*0600*/  LDL R21, [R1+0x18] ;  /* 0x0000180001157983 */ /* 0x000ea20000100800 */
[----:B------:R-:W-:Y:S02]  /*0610*/  IMAD.MOV.U32 R4, RZ, RZ, R29 ;  /* 0x000000ffff047224 */ /* 0x000fe400078e001d */
[----:B------:R-:W-:Y:S01]  /*0620*/  IMAD.MOV.U32 R5, RZ, RZ, R24 ;  /* 0x000000ffff057224 */ /* 0x000fe200078e0018 */
[----:B------:R-:W2:Y:S04]  /*0630*/  LDL R2, [R1] ;  /* 0x0000000001027983 */ /* 0x000ea80000100800 */
[----:B------:R-:W2:Y:S04]  /*0640*/  LDL R16, [R1+0x4] ;  /* 0x0000040001107983 */ /* 0x000ea80000100800 */
[----:B------:R-:W2:Y:S04]  /*0650*/  LDL R17, [R1+0x8] ;  /* 0x0000080001117983 */ /* 0x000ea80000100800 */
[----:B------:R-:W2:Y:S04]  /*0660*/  LDL R18, [R1+0xc] ;  /* 0x00000c0001127983 */ /* 0x000ea80000100800 */
[----:B------:R-:W2:Y:S04]  /*0670*/  LDL R19, [R1+0x10] ;  /* 0x0000100001137983 */ /* 0x000ea80000100800 */
[----:B------:R-:W2:Y:S04]  /*0680*/  LDL R22, [R1+0x1c] ;  /* 0x00001c0001167983 */ /* 0x000ea80000100800 */
[----:B------:R-:W2:Y:S04]  /*0690*/  LDL R23, [R1+0x20] ;  /* 0x0000200001177983 */ /* 0x000ea80000100800 */
[----:B------:R-:W2:Y:S04]  /*06a0*/  LDL R24, [R1+0x24] ;  /* 0x0000240001187983 */ /* 0x000ea80000100800 */
[----:B------:R-:W2:Y:S04]  /*06b0*/  LDL R25, [R1+0x28] ;  /* 0x0000280001197983 */ /* 0x000ea80000100800 */
[----:B0-----:R-:W2:Y:S04]  /*06c0*/  LDL R26, [R1+0x2c] ;  /* 0x00002c00011a7983 */ /* 0x001ea80000100800 */
[----:B------:R-:W2:Y:S04]  /*06d0*/  LDL R27, [R1+0x30] ;  /* 0x00003000011b7983 */ /* 0x000ea80000100800 */
[----:B------:R-:W2:Y:S04]  /*06e0*/  LDL R29, [R1+0x34] ;  /* 0x00003400011d7983 */ /* 0x000ea80000100800 */
[----:B------:R-:W2:Y:S04]  /*06f0*/  LDL R31, [R1+0x38] ;  /* 0x00003800011f7983 */ /* 0x000ea80000100800 */
[----:B------:R0:W2:Y:S02]  /*0700*/  LDL R37, [R1+0x3c] ;  /* 0x00003c0001257983 */ /* 0x0000a40000100800 */
[----:B0-----:R-:W-:Y:S01]  /*0710*/  VIADD R1, R1, 0x40 ;  /* 0x0000004001017836 */ /* 0x001fe20000000000 */
[----:B--2---:R-:W-:Y:S06]  /*0720*/  RET.REL.NODEC R20 `(_Z13dim_nodeLayeriPlS_i) ;  /* 0xfffffff814347950 */ /* 0x004fec0003c3ffff */
.L_x_3:
[----:B------:R-:W-:-:S00]  /*0730*/  BRA `(.L_x_3) ;  /* 0xfffffffc00fc7947 */ /* 0x000fc0000383ffff */
[----:B------:R-:W-:-:S00]  /*0740*/  NOP ;  /* 0x0000000000007918 */ /* 0x000fc00000000000 */
        /* <DEDUP_REMOVED lines=11> */
.L_x_4:


//--------------------- .nv.shared.reserved.0     --------------------------
	.section	.nv.shared.reserved.0,"aw",@nobits
	.weak		__nv_reservedSMEM_offset_0_alias
	.size		__nv_reservedSMEM_offset_0_alias, 0, 64
	.other		__nv_reservedSMEM_offset_0_alias,@"STO_CUDA_RESERVED_SHARED STV_DEFAULT"
__nv_reservedSMEM_offset_0_alias:
	.zero		0
	.zero		64


//--------------------- .nv.constant0._Z13dim_nodeLayeriPlS_i --------------------------
	.section	.nv.constant0._Z13dim_nodeLayeriPlS_i,"a",@progbits
	.sectionflags	@""
	.align	4
.nv.constant0._Z13dim_nodeLayeriPlS_i:
	.zero		924


//--------------------- SYMBOLS --------------------------

	.type		.nv.reservedSmem.offset0,@object
	.size		.nv.reservedSmem.offset0,0x4
